	.headerflags	@"EF_CUDA_TEXMODE_UNIFIED EF_CUDA_64BIT_ADDRESS EF_CUDA_ACCELERATORS EF_CUDA_SM90 EF_CUDA_VIRTUAL_SM(EF_CUDA_SM90)"
	.elftype	@"ET_EXEC"


//--------------------- .nv.info                  --------------------------
	.section	.nv.info,"",@"SHT_CUDA_INFO"
	.align	4


	//----- nvinfo : EIATTR_REGCOUNT
	.align		4
        /*0000*/ 	.byte	0x04, 0x2f
        /*0002*/ 	.short	(.L_3 - .L_2)
	.align		4
.L_2:
        /*0004*/ 	.word	index@(triton_poi_fused__native_batch_norm_legit_no_training_27)
        /*0008*/ 	.word	0x00000016


	//----- nvinfo : EIATTR_MIN_STACK_SIZE
	.align		4
.L_3:
        /*000c*/ 	.byte	0x04, 0x12
        /*000e*/ 	.short	(.L_5 - .L_4)
	.align		4
.L_4:
        /*0010*/ 	.word	index@(triton_poi_fused__native_batch_norm_legit_no_training_27)
        /*0014*/ 	.word	0x00000000


	//----- nvinfo : EIATTR_FRAME_SIZE
	.align		4
.L_5:
        /*0018*/ 	.byte	0x04, 0x11
        /*001a*/ 	.short	(.L_7 - .L_6)
	.align		4
.L_6:
        /*001c*/ 	.word	index@(triton_poi_fused__native_batch_norm_legit_no_training_27)
        /*0020*/ 	.word	0x00000000


	//----- nvinfo : EIATTR_MIN_STACK_SIZE
	.align		4
.L_7:
        /*0024*/ 	.byte	0x04, 0x12
        /*0026*/ 	.short	(.L_9 - .L_8)
	.align		4
.L_8:
        /*0028*/ 	.word	index@(triton_poi_fused__native_batch_norm_legit_no_training_27)
        /*002c*/ 	.word	0x00000000
.L_9:


//--------------------- .nv.info.triton_poi_fused__native_batch_norm_legit_no_training_27 --------------------------
	.section	.nv.info.triton_poi_fused__native_batch_norm_legit_no_training_27,"",@"SHT_CUDA_INFO"
	.sectionflags	@""
	.align	4


	//----- nvinfo : EIATTR_CUDA_API_VERSION
	.align		4
        /*0000*/ 	.byte	0x04, 0x37
        /*0002*/ 	.short	(.L_11 - .L_10)
.L_10:
        /*0004*/ 	.word	0x0000007c


	//----- nvinfo : EIATTR_KPARAM_INFO
	.align		4
.L_11:
        /*0008*/ 	.byte	0x04, 0x17
        /*000a*/ 	.short	(.L_13 - .L_12)
.L_12:
        /*000c*/ 	.word	0x00000000
        /*0010*/ 	.short	0x0006
        /*0012*/ 	.short	0x0030
        /*0014*/ 	.byte	0x00, 0xf0, 0x11, 0x00


	//----- nvinfo : EIATTR_KPARAM_INFO
	.align		4
.L_13:
        /*0018*/ 	.byte	0x04, 0x17
        /*001a*/ 	.short	(.L_15 - .L_14)
.L_14:
        /*001c*/ 	.word	0x00000000
        /*0020*/ 	.short	0x0005
        /*0022*/ 	.short	0x0028
        /*0024*/ 	.byte	0x00, 0xf4, 0x21, 0x00


	//----- nvinfo : EIATTR_KPARAM_INFO
	.align		4
.L_15:
        /*0028*/ 	.byte	0x04, 0x17
        /*002a*/ 	.short	(.L_17 - .L_16)
.L_16:
        /*002c*/ 	.word	0x00000000
        /*0030*/ 	.short	0x0004
        /*0032*/ 	.short	0x0020
        /*0034*/ 	.byte	0x00, 0xf4, 0x21, 0x00


	//----- nvinfo : EIATTR_KPARAM_INFO
	.align		4
.L_17:
        /*0038*/ 	.byte	0x04, 0x17
        /*003a*/ 	.short	(.L_19 - .L_18)
.L_18:
        /*003c*/ 	.word	0x00000000
        /*0040*/ 	.short	0x0003
        /*0042*/ 	.short	0x0018
        /*0044*/ 	.byte	0x00, 0xf4, 0x21, 0x00


	//----- nvinfo : EIATTR_KPARAM_INFO
	.align		4
.L_19:
        /*0048*/ 	.byte	0x04, 0x17
        /*004a*/ 	.short	(.L_21 - .L_20)
.L_20:
        /*004c*/ 	.word	0x00000000
        /*0050*/ 	.short	0x0002
        /*0052*/ 	.short	0x0010
        /*0054*/ 	.byte	0x00, 0xf4, 0x21, 0x00


	//----- nvinfo : EIATTR_KPARAM_INFO
	.align		4
.L_21:
        /*0058*/ 	.byte	0x04, 0x17
        /*005a*/ 	.short	(.L_23 - .L_22)
.L_22:
        /*005c*/ 	.word	0x00000000
        /*0060*/ 	.short	0x0001
        /*0062*/ 	.short	0x0008
        /*0064*/ 	.byte	0x00, 0xf4, 0x21, 0x00


	//----- nvinfo : EIATTR_KPARAM_INFO
	.align		4
.L_23:
        /*0068*/ 	.byte	0x04, 0x17
        /*006a*/ 	.short	(.L_25 - .L_24)
.L_24:
        /*006c*/ 	.word	0x00000000
        /*0070*/ 	.short	0x0000
        /*0072*/ 	.short	0x0000
        /*0074*/ 	.byte	0x00, 0xf4, 0x21, 0x00


	//----- nvinfo : EIATTR_SPARSE_MMA_MASK
	.align		4
.L_25:
        /*0078*/ 	.byte	0x03, 0x50
        /*007a*/ 	.short	0x0000


	//----- nvinfo : EIATTR_MAXREG_COUNT
	.align		4
        /*007c*/ 	.byte	0x03, 0x1b
        /*007e*/ 	.short	0x00ff


	//----- nvinfo : EIATTR_EXIT_INSTR_OFFSETS
	.align		4
        /*0080*/ 	.byte	0x04, 0x1c
        /*0082*/ 	.short	(.L_27 - .L_26)


	//   ....[0]....
.L_26:
        /*0084*/ 	.word	0x000003e0


	//   ....[1]....
        /*0088*/ 	.word	0x00000400


	//----- nvinfo : EIATTR_REQNTID
	.align		4
.L_27:
        /*008c*/ 	.byte	0x04, 0x10
        /*008e*/ 	.short	(.L_29 - .L_28)
.L_28:
        /*0090*/ 	.word	0x00000080
        /*0094*/ 	.word	0x00000001
        /*0098*/ 	.word	0x00000001


	//----- nvinfo : EIATTR_CBANK_PARAM_SIZE
	.align		4
.L_29:
        /*009c*/ 	.byte	0x03, 0x19
        /*009e*/ 	.short	0x0034


	//----- nvinfo : EIATTR_PARAM_CBANK
	.align		4
        /*00a0*/ 	.byte	0x04, 0x0a
        /*00a2*/ 	.short	(.L_31 - .L_30)
	.align		4
.L_30:
        /*00a4*/ 	.word	index@(.nv.constant0.triton_poi_fused__native_batch_norm_legit_no_training_27)
        /*00a8*/ 	.short	0x0210
        /*00aa*/ 	.short	0x0034


	//----- nvinfo : EIATTR_SW_WAR
	.align		4
.L_31:
        /*00ac*/ 	.byte	0x04, 0x36
        /*00ae*/ 	.short	(.L_33 - .L_32)
.L_32:
        /*00b0*/ 	.word	0x00000008
.L_33:


//--------------------- .nv.callgraph             --------------------------
	.section	.nv.callgraph,"",@"SHT_CUDA_CALLGRAPH"
	.align	4
	.sectionentsize	8
	.align		4
        /*0000*/ 	.word	0x00000000
	.align		4
        /*0004*/ 	.word	0xffffffff
	.align		4
        /*0008*/ 	.word	0x00000000
	.align		4
        /*000c*/ 	.word	0xfffffffe
	.align		4
        /*0010*/ 	.word	0x00000000
	.align		4
        /*0014*/ 	.word	0xfffffffd
	.align		4
        /*0018*/ 	.word	0x00000000
	.align		4
        /*001c*/ 	.word	0xfffffffc


//--------------------- .nv.constant4             --------------------------
	.section	.nv.constant4,"a",@progbits
	.align	8
	.align		8
.nv.constant4:
        /*0000*/ 	.dword	_$_str
	.align		8
        /*0008*/ 	.dword	_$_str_$_2


//--------------------- .text.triton_poi_fused__native_batch_norm_legit_no_training_27 --------------------------
	.section	.text.triton_poi_fused__native_batch_norm_legit_no_training_27,"ax",@progbits
	.align	128
        .global         triton_poi_fused__native_batch_norm_legit_no_training_27
        .type           triton_poi_fused__native_batch_norm_legit_no_training_27,@function
        .size           triton_poi_fused__native_batch_norm_legit_no_training_27,(.L_x_1 - triton_poi_fused__native_batch_norm_legit_no_training_27)
        .other          triton_poi_fused__native_batch_norm_legit_no_training_27,@"STO_CUDA_ENTRY STV_DEFAULT"
triton_poi_fused__native_batch_norm_legit_no_training_27:
.text.triton_poi_fused__native_batch_norm_legit_no_training_27:
[----:B------:R-:W0:Y:S01]  /*0000*/  LDC R1, c[0x0][0x28] ;  /* 0x00000a00ff017b82 */ /* 0x000e220000000800 */
[----:B------:R-:W1:Y:S07]  /*0010*/  S2R R0, SR_TID.X ;  /* 0x0000000000007919 */ /* 0x000e6e0000002100 */
[----:B------:R-:W2:Y:S01]  /*0020*/  LDC.64 R8, c[0x0][0x220] ;  /* 0x00008800ff087b82 */ /* 0x000ea20000000a00 */
[----:B------:R-:W-:Y:S01]  /*0030*/  ULDC.64 UR4, c[0x0][0x208] ;  /* 0x0000820000047ab9 */ /* 0x000fe20000000a00 */
[----:B------:R-:W3:Y:S06]  /*0040*/  S2R R5, SR_CTAID.X ;  /* 0x0000000000057919 */ /* 0x000eec0000002500 */
[----:B------:R-:W4:Y:S08]  /*0050*/  LDC.64 R12, c[0x0][0x210] ;  /* 0x00008400ff0c7b82 */ /* 0x000f300000000a00 */
[----:B------:R-:W5:Y:S08]  /*0060*/  LDC.64 R14, c[0x0][0x218] ;  /* 0x00008600ff0e7b82 */ /* 0x000f700000000a00 */
[----:B------:R-:W5:Y:S01]  /*0070*/  LDC.64 R16, c[0x0][0x228] ;  /* 0x00008a00ff107b82 */ /* 0x000f620000000a00 */
[----:B-1----:R-:W-:-:S07]  /*0080*/  SHF.L.U32 R0, R0, 0x1, RZ ;  /* 0x0000000100007819 */ /* 0x002fce00000006ff */
[----:B------:R-:W1:Y:S01]  /*0090*/  LDC.64 R18, c[0x0][0x230] ;  /* 0x00008c00ff127b82 */ /* 0x000e620000000a00 */
[----:B---3--:R-:W-:Y:S02]  /*00a0*/  SHF.R.S32.HI R3, RZ, 0x17, R5 ;  /* 0x00000017ff037819 */ /* 0x008fe40000011405 */
[----:B------:R-:W-:Y:S02]  /*00b0*/  LOP3.LUT R0, R0, 0xfe, RZ, 0xc0, !PT ;  /* 0x000000fe00007812 */ /* 0x000fe400078ec0ff */
[----:B------:R-:W-:Y:S02]  /*00c0*/  SGXT R3, R3, 0x1 ;  /* 0x000000010303781a */ /* 0x000fe40000000200 */
[----:B------:R-:W-:-:S04]  /*00d0*/  LEA R0, R5, R0, 0x8 ;  /* 0x0000000005007211 */ /* 0x000fc800078e40ff */
[----:B------:R-:W-:Y:S02]  /*00e0*/  LEA.HI R3, R3, R0, RZ, 0x7 ;  /* 0x0000000003037211 */ /* 0x000fe400078f38ff */
[----:B------:R-:W-:Y:S02]  /*00f0*/  ISETP.GE.AND P4, PT, R0, 0x200, PT ;  /* 0x000002000000780c */ /* 0x000fe40003f86270 */
[----:B------:R-:W-:-:S04]  /*0100*/  LOP3.LUT R3, R3, 0xffffff80, RZ, 0xc0, !PT ;  /* 0xffffff8003037812 */ /* 0x000fc800078ec0ff */
[----:B------:R-:W-:Y:S02]  /*0110*/  IADD3 R11, R0, -R3, RZ ;  /* 0x80000003000b7210 */ /* 0x000fe40007ffe0ff */
[----:B------:R-:W-:-:S03]  /*0120*/  CS2R R2, SRZ ;  /* 0x0000000000027805 */ /* 0x000fc6000001ff00 */
[----:B--2---:R-:W-:-:S05]  /*0130*/  IMAD.WIDE R8, R11, 0x4, R8 ;  /* 0x000000040b087825 */ /* 0x004fca00078e0208 */
[----:B------:R2:W3:Y:S01]  /*0140*/  @!P4 LDG.E.EL.64 R2, desc[UR4][R8.64] ;  /* 0x000000040802c981 */ /* 0x0004e2000c2e1b00 */
[----:B------:R-:W-:Y:S02]  /*0150*/  CS2R R4, SRZ ;  /* 0x0000000000047805 */ /* 0x000fe4000001ff00 */
[----:B------:R-:W-:Y:S01]  /*0160*/  CS2R R6, SRZ ;  /* 0x0000000000067805 */ /* 0x000fe2000001ff00 */
[----:B----4-:R-:W-:-:S04]  /*0170*/  IMAD.WIDE R12, R0, 0x4, R12 ;  /* 0x00000004000c7825 */ /* 0x010fc800078e020c */
[C---:B-----5:R-:W-:Y:S01]  /*0180*/  IMAD.WIDE R14, R11.reuse, 0x4, R14 ;  /* 0x000000040b0e7825 */ /* 0x060fe200078e020e */
[----:B------:R-:W4:Y:S04]  /*0190*/  @!P4 LDG.E.64 R4, desc[UR4][R12.64] ;  /* 0x000000040c04c981 */ /* 0x000f28000c1e1b00 */
[----:B------:R5:W4:Y:S01]  /*01a0*/  @!P4 LDG.E.EL.64 R6, desc[UR4][R14.64] ;  /* 0x000000040e06c981 */ /* 0x000b22000c2e1b00 */
[----:B0-----:R-:W-:Y:S01]  /*01b0*/  IMAD.WIDE R16, R11, 0x4, R16 ;  /* 0x000000040b107825 */ /* 0x001fe200078e0210 */
[----:B--2---:R-:W-:-:S03]  /*01c0*/  CS2R R8, SRZ ;  /* 0x0000000000087805 */ /* 0x004fc6000001ff00 */
[----:B-1----:R-:W-:Y:S01]  /*01d0*/  IMAD.WIDE R18, R11, 0x4, R18 ;  /* 0x000000040b127825 */ /* 0x002fe200078e0212 */
[----:B------:R-:W-:-:S04]  /*01e0*/  CS2R R10, SRZ ;  /* 0x00000000000a7805 */ /* 0x000fc8000001ff00 */
[----:B------:R-:W2:Y:S04]  /*01f0*/  @!P4 LDG.E.EL.64 R8, desc[UR4][R18.64] ;  /* 0x000000041208c981 */ /* 0x000ea8000c2e1b00 */
[----:B------:R-:W2:Y:S01]  /*0200*/  @!P4 LDG.E.EL.64 R10, desc[UR4][R16.64] ;  /* 0x00000004100ac981 */ /* 0x000ea2000c2e1b00 */
[----:B-----5:R-:W-:Y:S01]  /*0210*/  HFMA2.MMA R15, -RZ, RZ, 1.625, 0 ;  /* 0x3e800000ff0f7435 */ /* 0x020fe200000001ff */
[----:B---3--:R-:W-:Y:S01]  /*0220*/  FADD R2, R2, 9.9999997473787516356e-06 ;  /* 0x3727c5ac02027421 */ /* 0x008fe20000000000 */
[----:B------:R-:W-:-:S03]  /*0230*/  FADD R12, R3, 9.9999997473787516356e-06 ;  /* 0x3727c5ac030c7421 */ /* 0x000fc60000000000 */
[----:B------:R0:W1:Y:S08]  /*0240*/  MUFU.SQRT R13, R2 ;  /* 0x00000002000d7308 */ /* 0x0000700000002000 */
[----:B------:R-:W3:Y:S01]  /*0250*/  MUFU.SQRT R14, R12 ;  /* 0x0000000c000e7308 */ /* 0x000ee20000002000 */
[----:B0-----:R-:W0:Y:S01]  /*0260*/  LDC.64 R2, c[0x0][0x238] ;  /* 0x00008e00ff027b82 */ /* 0x001e220000000a00 */
[----:B-1----:R-:W-:-:S02]  /*0270*/  FSETP.GT.AND P0, PT, R13, 8.50705917302346158658e+37, PT ;  /* 0x7e8000000d00780b */ /* 0x002fc40003f04000 */
[----:B------:R-:W-:Y:S02]  /*0280*/  FSETP.GEU.AND P2, PT, R13, 1.175494350822287508e-38, PT ;  /* 0x008000000d00780b */ /* 0x000fe40003f4e000 */
[C---:B---3--:R-:W-:Y:S02]  /*0290*/  FSETP.GT.AND P1, PT, R14.reuse, 8.50705917302346158658e+37, PT ;  /* 0x7e8000000e00780b */ /* 0x048fe40003f24000 */
[----:B------:R-:W-:-:S07]  /*02a0*/  FSETP.GEU.AND P3, PT, R14, 1.175494350822287508e-38, PT ;  /* 0x008000000e00780b */ /* 0x000fce0003f6e000 */
[----:B------:R-:W-:-:S04]  /*02b0*/  @P0 FMUL R13, R13, 0.25 ;  /* 0x3e8000000d0d0820 */ /* 0x000fc80000400000 */
[----:B------:R-:W-:Y:S01]  /*02c0*/  @!P2 FMUL R13, R13, 16777216 ;  /* 0x4b8000000d0da820 */ /* 0x000fe20000400000 */
[----:B------:R-:W-:-:S04]  /*02d0*/  @P1 FMUL R14, R14, 0.25 ;  /* 0x3e8000000e0e1820 */ /* 0x000fc80000400000 */
[----:B------:R-:W-:Y:S01]  /*02e0*/  @!P3 FMUL R14, R14, 16777216 ;  /* 0x4b8000000e0eb820 */ /* 0x000fe20000400000 */
[----:B------:R-:W1:Y:S01]  /*02f0*/  MUFU.RCP R13, R13 ;  /* 0x0000000d000d7308 */ /* 0x000e620000001000 */
[----:B------:R-:W-:-:S07]  /*0300*/  FSEL R12, R15, 1, P0 ;  /* 0x3f8000000f0c7808 */ /* 0x000fce0000000000 */
[----:B------:R-:W3:Y:S01]  /*0310*/  MUFU.RCP R14, R14 ;  /* 0x0000000e000e7308 */ /* 0x000ee20000001000 */
[----:B------:R-:W-:Y:S01]  /*0320*/  FSEL R15, R15, 1, P1 ;  /* 0x3f8000000f0f7808 */ /* 0x000fe20000800000 */
[----:B------:R-:W-:Y:S01]  /*0330*/  @!P2 FMUL R12, R12, 16777216 ;  /* 0x4b8000000c0ca820 */ /* 0x000fe20000400000 */
[----:B----4-:R-:W-:-:S03]  /*0340*/  FADD R4, -R6, R4 ;  /* 0x0000000406047221 */ /* 0x010fc60000000100 */
[----:B------:R-:W-:Y:S01]  /*0350*/  @!P3 FMUL R15, R15, 16777216 ;  /* 0x4b8000000f0fb820 */ /* 0x000fe20000400000 */
[----:B------:R-:W-:Y:S01]  /*0360*/  FADD R5, -R7, R5 ;  /* 0x0000000507057221 */ /* 0x000fe20000000100 */
[----:B-1----:R-:W-:Y:S02]  /*0370*/  FMUL R13, R13, R12 ;  /* 0x0000000c0d0d7220 */ /* 0x002fe40000400000 */
[----:B---3--:R-:W-:Y:S02]  /*0380*/  FMUL R6, R14, R15 ;  /* 0x0000000f0e067220 */ /* 0x008fe40000400000 */
[----:B------:R-:W-:Y:S02]  /*0390*/  FMUL R13, R4, R13 ;  /* 0x0000000d040d7220 */ /* 0x000fe40000400000 */
[----:B------:R-:W-:Y:S01]  /*03a0*/  FMUL R6, R5, R6 ;  /* 0x0000000605067220 */ /* 0x000fe20000400000 */
[----:B0-----:R-:W-:-:S04]  /*03b0*/  IMAD.WIDE R2, R0, 0x4, R2 ;  /* 0x0000000400027825 */ /* 0x001fc800078e0202 */
[----:B--2---:R-:W-:Y:S01]  /*03c0*/  FFMA R8, R13, R10, R8 ;  /* 0x0000000a0d087223 */ /* 0x004fe20000000008 */
[----:B------:R-:W-:Y:S01]  /*03d0*/  FFMA R9, R6, R11, R9 ;  /* 0x0000000b06097223 */ /* 0x000fe20000000009 */
[----:B------:R-:W-:Y:S06]  /*03e0*/  @P4 EXIT ;  /* 0x000000000000494d */ /* 0x000fec0003800000 */
[----:B------:R-:W-:Y:S01]  /*03f0*/  STG.E.64 desc[UR4][R2.64], R8 ;  /* 0x0000000802007986 */ /* 0x000fe2000c101b04 */
[----:B------:R-:W-:Y:S05]  /*0400*/  EXIT ;  /* 0x000000000000794d */ /* 0x000fea0003800000 */
.L_x_0:
[----:B------:R-:W-:-:S00]  /*0410*/  BRA `(.L_x_0) ;  /* 0xfffffffc00fc7947 */ /* 0x000fc0000383ffff */
[----:B------:R-:W-:-:S00]  /*0420*/  NOP ;  /* 0x0000000000007918 */ /* 0x000fc00000000000 */
        /* <DEDUP_REMOVED lines=13> */
.L_x_1:


//--------------------- .nv.global.init           --------------------------
	.section	.nv.global.init,"aw",@progbits
.nv.global.init:
	.type		_$_str,@object
	.size		_$_str,(_$_str_$_2 - _$_str)
_$_str:
        /*0000*/ 	.byte	0x5f, 0x5f, 0x43, 0x55, 0x44, 0x41, 0x5f, 0x46, 0x54, 0x5a, 0x00
	.type		_$_str_$_2,@object
	.size		_$_str_$_2,(.L_1 - _$_str_$_2)
_$_str_$_2:
        /*000b*/ 	.byte	0x5f, 0x5f, 0x43, 0x55, 0x44, 0x41, 0x5f, 0x50, 0x52, 0x45, 0x43, 0x5f, 0x53, 0x51, 0x52, 0x54
        /*001b*/ 	.byte	0x00
.L_1:


//--------------------- .nv.constant0.triton_poi_fused__native_batch_norm_legit_no_training_27 --------------------------
	.section	.nv.constant0.triton_poi_fused__native_batch_norm_legit_no_training_27,"a",@progbits
	.sectionflags	@""
	.align	4
.nv.constant0.triton_poi_fused__native_batch_norm_legit_no_training_27:
	.zero		580
